	.headerflags	@"EF_CUDA_TEXMODE_UNIFIED EF_CUDA_64BIT_ADDRESS EF_CUDA_ACCELERATORS EF_CUDA_SM90 EF_CUDA_VIRTUAL_SM(EF_CUDA_SM90)"
	.elftype	@"ET_EXEC"


//--------------------- .nv.info                  --------------------------
	.section	.nv.info,"",@"SHT_CUDA_INFO"
	.align	4


	//----- nvinfo : EIATTR_REGCOUNT
	.align		4
        /*0000*/ 	.byte	0x04, 0x2f
        /*0002*/ 	.short	(.L_1 - .L_0)
	.align		4
.L_0:
        /*0004*/ 	.word	index@(triton_poi_fused_max_1)
        /*0008*/ 	.word	0x00000010


	//----- nvinfo : EIATTR_MIN_STACK_SIZE
	.align		4
.L_1:
        /*000c*/ 	.byte	0x04, 0x12
        /*000e*/ 	.short	(.L_3 - .L_2)
	.align		4
.L_2:
        /*0010*/ 	.word	index@(triton_poi_fused_max_1)
        /*0014*/ 	.word	0x00000000


	//----- nvinfo : EIATTR_FRAME_SIZE
	.align		4
.L_3:
        /*0018*/ 	.byte	0x04, 0x11
        /*001a*/ 	.short	(.L_5 - .L_4)
	.align		4
.L_4:
        /*001c*/ 	.word	index@(triton_poi_fused_max_1)
        /*0020*/ 	.word	0x00000000


	//----- nvinfo : EIATTR_MIN_STACK_SIZE
	.align		4
.L_5:
        /*0024*/ 	.byte	0x04, 0x12
        /*0026*/ 	.short	(.L_7 - .L_6)
	.align		4
.L_6:
        /*0028*/ 	.word	index@(triton_poi_fused_max_1)
        /*002c*/ 	.word	0x00000000
.L_7:


//--------------------- .nv.info.triton_poi_fused_max_1 --------------------------
	.section	.nv.info.triton_poi_fused_max_1,"",@"SHT_CUDA_INFO"
	.sectionflags	@""
	.align	4


	//----- nvinfo : EIATTR_CUDA_API_VERSION
	.align		4
        /*0000*/ 	.byte	0x04, 0x37
        /*0002*/ 	.short	(.L_9 - .L_8)
.L_8:
        /*0004*/ 	.word	0x0000007c


	//----- nvinfo : EIATTR_KPARAM_INFO
	.align		4
.L_9:
        /*0008*/ 	.byte	0x04, 0x17
        /*000a*/ 	.short	(.L_11 - .L_10)
.L_10:
        /*000c*/ 	.word	0x00000000
        /*0010*/ 	.short	0x0002
        /*0012*/ 	.short	0x0010
        /*0014*/ 	.byte	0x00, 0xf0, 0x11, 0x00


	//----- nvinfo : EIATTR_KPARAM_INFO
	.align		4
.L_11:
        /*0018*/ 	.byte	0x04, 0x17
        /*001a*/ 	.short	(.L_13 - .L_12)
.L_12:
        /*001c*/ 	.word	0x00000000
        /*0020*/ 	.short	0x0001
        /*0022*/ 	.short	0x0008
        /*0024*/ 	.byte	0x00, 0xf4, 0x21, 0x00


	//----- nvinfo : EIATTR_KPARAM_INFO
	.align		4
.L_13:
        /*0028*/ 	.byte	0x04, 0x17
        /*002a*/ 	.short	(.L_15 - .L_14)
.L_14:
        /*002c*/ 	.word	0x00000000
        /*0030*/ 	.short	0x0000
        /*0032*/ 	.short	0x0000
        /*0034*/ 	.byte	0x00, 0xf4, 0x21, 0x00


	//----- nvinfo : EIATTR_SPARSE_MMA_MASK
	.align		4
.L_15:
        /*0038*/ 	.byte	0x03, 0x50
        /*003a*/ 	.short	0x0000


	//----- nvinfo : EIATTR_MAXREG_COUNT
	.align		4
        /*003c*/ 	.byte	0x03, 0x1b
        /*003e*/ 	.short	0x00ff


	//----- nvinfo : EIATTR_EXIT_INSTR_OFFSETS
	.align		4
        /*0040*/ 	.byte	0x04, 0x1c
        /*0042*/ 	.short	(.L_17 - .L_16)


	//   ....[0]....
.L_16:
        /*0044*/ 	.word	0x000004c0


	//   ....[1]....
        /*0048*/ 	.word	0x00000500


	//----- nvinfo : EIATTR_REQNTID
	.align		4
.L_17:
        /*004c*/ 	.byte	0x04, 0x10
        /*004e*/ 	.short	(.L_19 - .L_18)
.L_18:
        /*0050*/ 	.word	0x00000020
        /*0054*/ 	.word	0x00000001
        /*0058*/ 	.word	0x00000001


	//----- nvinfo : EIATTR_CBANK_PARAM_SIZE
	.align		4
.L_19:
        /*005c*/ 	.byte	0x03, 0x19
        /*005e*/ 	.short	0x0014


	//----- nvinfo : EIATTR_PARAM_CBANK
	.align		4
        /*0060*/ 	.byte	0x04, 0x0a
        /*0062*/ 	.short	(.L_21 - .L_20)
	.align		4
.L_20:
        /*0064*/ 	.word	index@(.nv.constant0.triton_poi_fused_max_1)
        /*0068*/ 	.short	0x0210
        /*006a*/ 	.short	0x0014


	//----- nvinfo : EIATTR_SW_WAR
	.align		4
.L_21:
        /*006c*/ 	.byte	0x04, 0x36
        /*006e*/ 	.short	(.L_23 - .L_22)
.L_22:
        /*0070*/ 	.word	0x00000008
.L_23:


//--------------------- .nv.callgraph             --------------------------
	.section	.nv.callgraph,"",@"SHT_CUDA_CALLGRAPH"
	.align	4
	.sectionentsize	8
	.align		4
        /*0000*/ 	.word	0x00000000
	.align		4
        /*0004*/ 	.word	0xffffffff
	.align		4
        /*0008*/ 	.word	0x00000000
	.align		4
        /*000c*/ 	.word	0xfffffffe
	.align		4
        /*0010*/ 	.word	0x00000000
	.align		4
        /*0014*/ 	.word	0xfffffffd
	.align		4
        /*0018*/ 	.word	0x00000000
	.align		4
        /*001c*/ 	.word	0xfffffffc


//--------------------- .text.triton_poi_fused_max_1 --------------------------
	.section	.text.triton_poi_fused_max_1,"ax",@progbits
	.align	128
        .global         triton_poi_fused_max_1
        .type           triton_poi_fused_max_1,@function
        .size           triton_poi_fused_max_1,(.L_x_1 - triton_poi_fused_max_1)
        .other          triton_poi_fused_max_1,@"STO_CUDA_ENTRY STV_DEFAULT"
triton_poi_fused_max_1:
.text.triton_poi_fused_max_1:
[----:B------:R-:W0:Y:S02]  /*0000*/  LDC R1, c[0x0][0x28] ;  /* 0x00000a00ff017b82 */ /* 0x000e240000000800 */
[----:B------:R-:W1:Y:S01]  /*0010*/  S2R R0, SR_TID.X ;  /* 0x0000000000007919 */ /* 0x000e620000002100 */
[----:B------:R-:W2:Y:S01]  /*0020*/  LDC.64 R2, c[0x0][0x210] ;  /* 0x00008400ff027b82 */ /* 0x000ea20000000a00 */
[----:B------:R-:W-:Y:S01]  /*0030*/  IMAD.MOV.U32 R4, RZ, RZ, RZ ;  /* 0x000000ffff047224 */ /* 0x000fe200078e00ff */
[----:B------:R-:W-:Y:S01]  /*0040*/  ULDC.64 UR4, c[0x0][0x208] ;  /* 0x0000820000047ab9 */ /* 0x000fe20000000a00 */
[----:B------:R-:W3:Y:S01]  /*0050*/  S2R R5, SR_CTAID.X ;  /* 0x0000000000057919 */ /* 0x000ee20000002500 */
[----:B------:R-:W-:Y:S01]  /*0060*/  CS2R R8, SRZ ;  /* 0x0000000000087805 */ /* 0x000fe2000001ff00 */
[----:B-1----:R-:W-:-:S05]  /*0070*/  IMAD.SHL.U32 R0, R0, 0x2, RZ ;  /* 0x0000000200007824 */ /* 0x002fca00078e00ff */
[----:B------:R-:W-:-:S05]  /*0080*/  LOP3.LUT R0, R0, 0x3e, RZ, 0xc0, !PT ;  /* 0x0000003e00007812 */ /* 0x000fca00078ec0ff */
[----:B---3--:R-:W-:Y:S02]  /*0090*/  IMAD R5, R5, 0x40, R0 ;  /* 0x0000004005057824 */ /* 0x008fe400078e0200 */
[----:B------:R-:W-:Y:S02]  /*00a0*/  IMAD.MOV.U32 R0, RZ, RZ, RZ ;  /* 0x000000ffff007224 */ /* 0x000fe400078e00ff */
[C---:B------:R-:W-:Y:S01]  /*00b0*/  IMAD.SHL.U32 R7, R5.reuse, 0x4, RZ ;  /* 0x0000000405077824 */ /* 0x040fe200078e00ff */
[----:B------:R-:W-:-:S03]  /*00c0*/  ISETP.GE.AND P6, PT, R5, 0x40, PT ;  /* 0x000000400500780c */ /* 0x000fc60003fc6270 */
[----:B--2---:R-:W-:Y:S01]  /*00d0*/  IMAD.WIDE R2, R7, 0x4, R2 ;  /* 0x0000000407027825 */ /* 0x004fe200078e0202 */
[----:B------:R-:W-:-:S09]  /*00e0*/  CS2R R6, SRZ ;  /* 0x0000000000067805 */ /* 0x000fd2000001ff00 */
[----:B------:R-:W2:Y:S04]  /*00f0*/  @!P6 LDG.E.EL R0, desc[UR4][R2.64] ;  /* 0x000000040200e981 */ /* 0x000ea8000c2e1900 */
[----:B------:R-:W3:Y:S04]  /*0100*/  @!P6 LDG.E.EL R4, desc[UR4][R2.64+0x10] ;  /* 0x000010040204e981 */ /* 0x000ee8000c2e1900 */
[----:B------:R-:W4:Y:S04]  /*0110*/  @!P6 LDG.E.EL R7, desc[UR4][R2.64+0x4] ;  /* 0x000004040207e981 */ /* 0x000f28000c2e1900 */
[----:B------:R-:W5:Y:S04]  /*0120*/  @!P6 LDG.E.EL R9, desc[UR4][R2.64+0x14] ;  /* 0x000014040209e981 */ /* 0x000f68000c2e1900 */
[----:B------:R-:W5:Y:S04]  /*0130*/  @!P6 LDG.E.EL R6, desc[UR4][R2.64+0x8] ;  /* 0x000008040206e981 */ /* 0x000f68000c2e1900 */
[----:B------:R-:W5:Y:S01]  /*0140*/  @!P6 LDG.E.EL R8, desc[UR4][R2.64+0x18] ;  /* 0x000018040208e981 */ /* 0x000f62000c2e1900 */
[----:B------:R-:W-:-:S06]  /*0150*/  CS2R R10, SRZ ;  /* 0x00000000000a7805 */ /* 0x000fcc000001ff00 */
[----:B------:R-:W5:Y:S04]  /*0160*/  @!P6 LDG.E.EL R10, desc[UR4][R2.64+0xc] ;  /* 0x00000c04020ae981 */ /* 0x000f68000c2e1900 */
[----:B------:R1:W5:Y:S02]  /*0170*/  @!P6 LDG.E.EL R11, desc[UR4][R2.64+0x1c] ;  /* 0x00001c04020be981 */ /* 0x000364000c2e1900 */
[----:B-1----:R-:W1:Y:S02]  /*0180*/  LDC.64 R2, c[0x0][0x218] ;  /* 0x00008600ff027b82 */ /* 0x002e640000000a00 */
[----:B-1----:R-:W-:Y:S01]  /*0190*/  IMAD.WIDE R2, R5, 0x8, R2 ;  /* 0x0000000805027825 */ /* 0x002fe200078e0202 */
[----:B--2---:R-:W-:Y:S02]  /*01a0*/  FSETP.NAN.AND P0, PT, R0, R0, PT ;  /* 0x000000000000720b */ /* 0x004fe40003f08000 */
[----:B---3--:R-:W-:-:S02]  /*01b0*/  FSETP.NAN.AND P2, PT, R4, R4, PT ;  /* 0x000000040400720b */ /* 0x008fc40003f48000 */
[CC--:B----4-:R-:W-:Y:S02]  /*01c0*/  FSETP.NUM.AND P3, PT, R7.reuse, R7.reuse, P0 ;  /* 0x000000070700720b */ /* 0x0d0fe40000767000 */
[----:B------:R-:W-:Y:S02]  /*01d0*/  FSETP.NAN.AND P4, PT, R7, R7, P0 ;  /* 0x000000070700720b */ /* 0x000fe40000788000 */
[CC--:B-----5:R-:W-:Y:S02]  /*01e0*/  FSETP.NUM.AND P1, PT, R9.reuse, R9.reuse, P2 ;  /* 0x000000090900720b */ /* 0x0e0fe40001727000 */
[----:B------:R-:W-:Y:S02]  /*01f0*/  FSETP.NAN.AND P0, PT, R9, R9, P2 ;  /* 0x000000090900720b */ /* 0x000fe40001708000 */
[CC--:B------:R-:W-:Y:S02]  /*0200*/  FSETP.GT.OR P2, PT, R0.reuse, R7.reuse, P3 ;  /* 0x000000070000720b */ /* 0x0c0fe40001f44400 */
[----:B------:R-:W-:-:S02]  /*0210*/  FSETP.EQ.OR P4, PT, R0, R7, P4 ;  /* 0x000000070000720b */ /* 0x000fc40002782400 */
[CC--:B------:R-:W-:Y:S02]  /*0220*/  FSETP.GT.OR P1, PT, R4.reuse, R9.reuse, P1 ;  /* 0x000000090400720b */ /* 0x0c0fe40000f24400 */
[----:B------:R-:W-:Y:S02]  /*0230*/  FSETP.EQ.OR P3, PT, R4, R9, P0 ;  /* 0x000000090400720b */ /* 0x000fe40000762400 */
[----:B------:R-:W-:Y:S02]  /*0240*/  PLOP3.LUT P0, PT, P2, P4, PT, 0xa8, 0x0 ;  /* 0x000000000000781c */ /* 0x000fe40001709570 */
[----:B------:R-:W-:Y:S02]  /*0250*/  PLOP3.LUT P1, PT, P1, P3, PT, 0xa8, 0x0 ;  /* 0x000000000000781c */ /* 0x000fe40000f27570 */
[----:B------:R-:W-:Y:S02]  /*0260*/  FSEL R7, R0, R7, P0 ;  /* 0x0000000700077208 */ /* 0x000fe40000000000 */
[----:B------:R-:W-:-:S02]  /*0270*/  FSEL R9, R4, R9, P1 ;  /* 0x0000000904097208 */ /* 0x000fc40000800000 */
[----:B------:R-:W-:Y:S02]  /*0280*/  FSETP.NAN.AND P2, PT, R7, R7, PT ;  /* 0x000000070700720b */ /* 0x000fe40003f48000 */
[----:B------:R-:W-:Y:S02]  /*0290*/  FSETP.NAN.AND P5, PT, R9, R9, PT ;  /* 0x000000090900720b */ /* 0x000fe40003fa8000 */
[CC--:B------:R-:W-:Y:S02]  /*02a0*/  FSETP.NUM.AND P3, PT, R6.reuse, R6.reuse, P2 ;  /* 0x000000060600720b */ /* 0x0c0fe40001767000 */
[----:B------:R-:W-:Y:S02]  /*02b0*/  FSETP.NAN.AND P2, PT, R6, R6, P2 ;  /* 0x000000060600720b */ /* 0x000fe40001748000 */
[CC--:B------:R-:W-:Y:S02]  /*02c0*/  FSETP.NUM.AND P4, PT, R8.reuse, R8.reuse, P5 ;  /* 0x000000080800720b */ /* 0x0c0fe40002f87000 */
[----:B------:R-:W-:-:S02]  /*02d0*/  FSETP.NAN.AND P5, PT, R8, R8, P5 ;  /* 0x000000080800720b */ /* 0x000fc40002fa8000 */
[CC--:B------:R-:W-:Y:S02]  /*02e0*/  FSETP.GT.OR P3, PT, R7.reuse, R6.reuse, P3 ;  /* 0x000000060700720b */ /* 0x0c0fe40001f64400 */
[----:B------:R-:W-:Y:S02]  /*02f0*/  FSETP.EQ.OR P2, PT, R7, R6, P2 ;  /* 0x000000060700720b */ /* 0x000fe40001742400 */
[CC--:B------:R-:W-:Y:S02]  /*0300*/  FSETP.GT.OR P4, PT, R9.reuse, R8.reuse, P4 ;  /* 0x000000080900720b */ /* 0x0c0fe40002784400 */
[----:B------:R-:W-:Y:S02]  /*0310*/  FSETP.EQ.OR P5, PT, R9, R8, P5 ;  /* 0x000000080900720b */ /* 0x000fe40002fa2400 */
[----:B------:R-:W-:Y:S02]  /*0320*/  PLOP3.LUT P2, PT, P3, P2, PT, 0xa8, 0x0 ;  /* 0x000000000000781c */ /* 0x000fe40001f45570 */
[----:B------:R-:W-:-:S02]  /*0330*/  PLOP3.LUT P4, PT, P4, P5, PT, 0xa8, 0x0 ;  /* 0x000000000000781c */ /* 0x000fc4000278b570 */
[----:B------:R-:W-:Y:S02]  /*0340*/  FSEL R7, R7, R6, P2 ;  /* 0x0000000607077208 */ /* 0x000fe40001000000 */
[----:B------:R-:W-:Y:S02]  /*0350*/  SEL R13, RZ, 0x1, P0 ;  /* 0x00000001ff0d7807 */ /* 0x000fe40000000000 */
[----:B------:R-:W-:Y:S02]  /*0360*/  SEL R0, RZ, 0x1, P1 ;  /* 0x00000001ff007807 */ /* 0x000fe40000800000 */
[----:B------:R-:W-:Y:S02]  /*0370*/  FSEL R8, R9, R8, P4 ;  /* 0x0000000809087208 */ /* 0x000fe40002000000 */
[----:B------:R-:W-:Y:S02]  /*0380*/  SEL R13, R13, 0x2, P2 ;  /* 0x000000020d0d7807 */ /* 0x000fe40001000000 */
[----:B------:R-:W-:-:S02]  /*0390*/  FSETP.NAN.AND P1, PT, R7, R7, PT ;  /* 0x000000070700720b */ /* 0x000fc40003f28000 */
[----:B------:R-:W-:Y:S02]  /*03a0*/  SEL R9, R0, 0x2, P4 ;  /* 0x0000000200097807 */ /* 0x000fe40002000000 */
[----:B------:R-:W-:Y:S02]  /*03b0*/  FSETP.NAN.AND P0, PT, R8, R8, PT ;  /* 0x000000080800720b */ /* 0x000fe40003f08000 */
[----:B------:R-:W-:Y:S02]  /*03c0*/  FSETP.NAN.AND P3, PT, R10, R10, PT ;  /* 0x0000000a0a00720b */ /* 0x000fe40003f68000 */
[----:B------:R-:W-:Y:S02]  /*03d0*/  SEL R4, R13, 0x3, P1 ;  /* 0x000000030d047807 */ /* 0x000fe40000800000 */
[----:B------:R-:W-:Y:S02]  /*03e0*/  FSETP.NAN.AND P2, PT, R11, R11, PT ;  /* 0x0000000b0b00720b */ /* 0x000fe40003f48000 */
[----:B------:R-:W-:-:S02]  /*03f0*/  SEL R0, R9, 0x3, P0 ;  /* 0x0000000309007807 */ /* 0x000fc40000000000 */
[----:B------:R-:W-:Y:S02]  /*0400*/  FSETP.NEU.AND P4, PT, R7, R10, PT ;  /* 0x0000000a0700720b */ /* 0x000fe40003f8d000 */
[----:B------:R-:W-:Y:S02]  /*0410*/  SEL R4, R4, 0x3, P3 ;  /* 0x0000000304047807 */ /* 0x000fe40001800000 */
[----:B------:R-:W-:Y:S02]  /*0420*/  FSETP.NEU.AND P5, PT, R8, R11, PT ;  /* 0x0000000b0800720b */ /* 0x000fe40003fad000 */
[----:B------:R-:W-:Y:S02]  /*0430*/  SEL R0, R0, 0x3, P2 ;  /* 0x0000000300007807 */ /* 0x000fe40001000000 */
[----:B------:R-:W-:Y:S02]  /*0440*/  SEL R4, R13, R4, !P4 ;  /* 0x000000040d047207 */ /* 0x000fe40006000000 */
[----:B------:R-:W-:-:S02]  /*0450*/  SEL R0, R9, R0, !P5 ;  /* 0x0000000009007207 */ /* 0x000fc40006800000 */
[----:B------:R-:W-:Y:S02]  /*0460*/  @P1 SEL R4, R4, R13, P3 ;  /* 0x0000000d04041207 */ /* 0x000fe40001800000 */
[----:B------:R-:W-:Y:S02]  /*0470*/  FSETP.GT.AND P4, PT, R7, R10, PT ;  /* 0x0000000a0700720b */ /* 0x000fe40003f84000 */
[----:B------:R-:W-:Y:S02]  /*0480*/  FSETP.GT.AND P1, PT, R8, R11, PT ;  /* 0x0000000b0800720b */ /* 0x000fe40003f24000 */
[----:B------:R-:W-:Y:S02]  /*0490*/  @P0 SEL R0, R0, R9, P2 ;  /* 0x0000000900000207 */ /* 0x000fe40001000000 */
[----:B------:R-:W-:Y:S02]  /*04a0*/  SEL R4, R13, R4, P4 ;  /* 0x000000040d047207 */ /* 0x000fe40002000000 */
[----:B------:R-:W-:Y:S01]  /*04b0*/  SEL R6, R9, R0, P1 ;  /* 0x0000000009067207 */ /* 0x000fe20000800000 */
[----:B------:R-:W-:Y:S06]  /*04c0*/  @P6 EXIT ;  /* 0x000000000000694d */ /* 0x000fec0003800000 */
[----:B------:R-:W-:Y:S02]  /*04d0*/  IMAD.MOV.U32 R5, RZ, RZ, RZ ;  /* 0x000000ffff057224 */ /* 0x000fe400078e00ff */
[----:B------:R-:W-:-:S05]  /*04e0*/  IMAD.MOV.U32 R7, RZ, RZ, RZ ;  /* 0x000000ffff077224 */ /* 0x000fca00078e00ff */
[----:B------:R-:W-:Y:S01]  /*04f0*/  STG.E.128 desc[UR4][R2.64], R4 ;  /* 0x0000000402007986 */ /* 0x000fe2000c101d04 */
[----:B------:R-:W-:Y:S05]  /*0500*/  EXIT ;  /* 0x000000000000794d */ /* 0x000fea0003800000 */
.L_x_0:
[----:B------:R-:W-:-:S00]  /*0510*/  BRA `(.L_x_0) ;  /* 0xfffffffc00fc7947 */ /* 0x000fc0000383ffff */
[----:B------:R-:W-:-:S00]  /*0520*/  NOP ;  /* 0x0000000000007918 */ /* 0x000fc00000000000 */
        /* <DEDUP_REMOVED lines=13> */
.L_x_1:


//--------------------- .nv.constant0.triton_poi_fused_max_1 --------------------------
	.section	.nv.constant0.triton_poi_fused_max_1,"a",@progbits
	.sectionflags	@""
	.align	4
.nv.constant0.triton_poi_fused_max_1:
	.zero		548
